//
// Generated by NVIDIA NVVM Compiler
//
// Compiler Build ID: CL-36424714
// Cuda compilation tools, release 13.0, V13.0.88
// Based on NVVM 20.0.0
//

.version 9.0
.target sm_100
.address_size 64

	// .globl	_Z18copy_async_examplePcS_
// _ZZ18copy_async_examplePcS_E10shared_mem has been demoted

.visible .entry _Z18copy_async_examplePcS_(
	.param .u64 .ptr .align 1 _Z18copy_async_examplePcS__param_0,
	.param .u64 .ptr .align 1 _Z18copy_async_examplePcS__param_1
)
{
	.reg .b16 	%rs<33>;
	.reg .b32 	%r<8>;
	.reg .b64 	%rd<10>;
	// demoted variable
	.shared .align 1 .b8 _ZZ18copy_async_examplePcS_E10shared_mem[64];
	ld.param.u64 	%rd3, [_Z18copy_async_examplePcS__param_0];
	ld.param.u64 	%rd4, [_Z18copy_async_examplePcS__param_1];
	cvta.to.global.u64 	%rd5, %rd4;
	mov.u32 	%r3, %tid.x;
	shl.b32 	%r4, %r3, 4;
	cvt.u64.u32 	%rd6, %r4;
	mov.u32 	%r5, _ZZ18copy_async_examplePcS_E10shared_mem;
	add.s32 	%r1, %r5, %r4;
	add.s64 	%rd1, %rd3, %rd6;
	// begin inline asm
	cp.async.cg.shared.global [%r1], [%rd1], 16;
	// end inline asm
	// begin inline asm
	cp.async.commit_group;
	// end inline asm
	// begin inline asm
	cp.async.wait_group 0;
	// end inline asm
	mov.u32 	%r6, %ntid.x;
	shl.b32 	%r7, %r6, 4;
	add.s32 	%r2, %r7, %r1;
	cvt.u64.u32 	%rd7, %r7;
	add.s64 	%rd2, %rd1, %rd7;
	// begin inline asm
	cp.async.cg.shared.global [%r2], [%rd2], 16;
	// end inline asm
	// begin inline asm
	cp.async.commit_group;
	// end inline asm
	// begin inline asm
	cp.async.wait_group 0;
	// end inline asm
	ld.shared.u8 	%rs1, [%r1];
	add.s64 	%rd8, %rd5, %rd6;
	st.global.u8 	[%rd8], %rs1;
	ld.shared.u8 	%rs2, [%r1+1];
	st.global.u8 	[%rd8+1], %rs2;
	ld.shared.u8 	%rs3, [%r1+2];
	st.global.u8 	[%rd8+2], %rs3;
	ld.shared.u8 	%rs4, [%r1+3];
	st.global.u8 	[%rd8+3], %rs4;
	ld.shared.u8 	%rs5, [%r1+4];
	st.global.u8 	[%rd8+4], %rs5;
	ld.shared.u8 	%rs6, [%r1+5];
	st.global.u8 	[%rd8+5], %rs6;
	ld.shared.u8 	%rs7, [%r1+6];
	st.global.u8 	[%rd8+6], %rs7;
	ld.shared.u8 	%rs8, [%r1+7];
	st.global.u8 	[%rd8+7], %rs8;
	ld.shared.u8 	%rs9, [%r1+8];
	st.global.u8 	[%rd8+8], %rs9;
	ld.shared.u8 	%rs10, [%r1+9];
	st.global.u8 	[%rd8+9], %rs10;
	ld.shared.u8 	%rs11, [%r1+10];
	st.global.u8 	[%rd8+10], %rs11;
	ld.shared.u8 	%rs12, [%r1+11];
	st.global.u8 	[%rd8+11], %rs12;
	ld.shared.u8 	%rs13, [%r1+12];
	st.global.u8 	[%rd8+12], %rs13;
	ld.shared.u8 	%rs14, [%r1+13];
	st.global.u8 	[%rd8+13], %rs14;
	ld.shared.u8 	%rs15, [%r1+14];
	st.global.u8 	[%rd8+14], %rs15;
	ld.shared.u8 	%rs16, [%r1+15];
	st.global.u8 	[%rd8+15], %rs16;
	ld.shared.u8 	%rs17, [%r2];
	add.s64 	%rd9, %rd8, %rd7;
	st.global.u8 	[%rd9], %rs17;
	ld.shared.u8 	%rs18, [%r2+1];
	st.global.u8 	[%rd9+1], %rs18;
	ld.shared.u8 	%rs19, [%r2+2];
	st.global.u8 	[%rd9+2], %rs19;
	ld.shared.u8 	%rs20, [%r2+3];
	st.global.u8 	[%rd9+3], %rs20;
	ld.shared.u8 	%rs21, [%r2+4];
	st.global.u8 	[%rd9+4], %rs21;
	ld.shared.u8 	%rs22, [%r2+5];
	st.global.u8 	[%rd9+5], %rs22;
	ld.shared.u8 	%rs23, [%r2+6];
	st.global.u8 	[%rd9+6], %rs23;
	ld.shared.u8 	%rs24, [%r2+7];
	st.global.u8 	[%rd9+7], %rs24;
	ld.shared.u8 	%rs25, [%r2+8];
	st.global.u8 	[%rd9+8], %rs25;
	ld.shared.u8 	%rs26, [%r2+9];
	st.global.u8 	[%rd9+9], %rs26;
	ld.shared.u8 	%rs27, [%r2+10];
	st.global.u8 	[%rd9+10], %rs27;
	ld.shared.u8 	%rs28, [%r2+11];
	st.global.u8 	[%rd9+11], %rs28;
	ld.shared.u8 	%rs29, [%r2+12];
	st.global.u8 	[%rd9+12], %rs29;
	ld.shared.u8 	%rs30, [%r2+13];
	st.global.u8 	[%rd9+13], %rs30;
	ld.shared.u8 	%rs31, [%r2+14];
	st.global.u8 	[%rd9+14], %rs31;
	ld.shared.u8 	%rs32, [%r2+15];
	st.global.u8 	[%rd9+15], %rs32;
	ret;

}


// ===== COMPILED SASS (sm_100) =====

	.target	sm_100

	.elftype	@"ET_EXEC"


//--------------------- .note.nv.tkinfo           --------------------------
	.section	.note.nv.tkinfo,"",@"SHT_NOTE"
	.sectionflags	@"SHF_NOTE_NV_TKINFO"
	.tkinfo
        /*0018*/ 	.word	0x00000002
        /*0030*/ 	.string	""
        /*0030*/ 	.string	"ptxas"
        /*0030*/ 	.string	"Cuda compilation tools, release 13.0, V13.0.88"
        /*0030*/ 	.string	"Build cuda_13.0.r13.0/compiler.36424714_0"
        /*0030*/ 	.string	"-arch sm_100 -m 64 "



//--------------------- .note.nv.cuinfo           --------------------------
	.section	.note.nv.cuinfo,"",@"SHT_NOTE"
	.sectionflags	@"SHF_NOTE_NV_CUINFO"
        /*0018*/ 	.short	0x0002
        /*001a*/ 	.short	0x0064
        /*001c*/ 	.short	0x0082
	.zero		2


//--------------------- .nv.info                  --------------------------
	.section	.nv.info,"",@"SHT_CUDA_INFO"
	.align	4


	//----- nvinfo : EIATTR_REGCOUNT
	.align		4
        /*0000*/ 	.byte	0x04, 0x2f
        /*0002*/ 	.short	(.L_1 - .L_0)
	.align		4
.L_0:
        /*0004*/ 	.word	index@(_Z18copy_async_examplePcS_)
        /*0008*/ 	.word	0x00000020


	//----- nvinfo : EIATTR_FRAME_SIZE
	.align		4
.L_1:
        /*000c*/ 	.byte	0x04, 0x11
        /*000e*/ 	.short	(.L_3 - .L_2)
	.align		4
.L_2:
        /*0010*/ 	.word	index@(_Z18copy_async_examplePcS_)
        /*0014*/ 	.word	0x00000000


	//----- nvinfo : EIATTR_MIN_STACK_SIZE
	.align		4
.L_3:
        /*0018*/ 	.byte	0x04, 0x12
        /*001a*/ 	.short	(.L_5 - .L_4)
	.align		4
.L_4:
        /*001c*/ 	.word	index@(_Z18copy_async_examplePcS_)
        /*0020*/ 	.word	0x00000000
.L_5:


//--------------------- .nv.compat                --------------------------
	.section	.nv.compat,"",@"SHT_CUDA_COMPAT_INFO"
	.align	4
        /*0000*/ 	.byte	0x02, 0x09, 0x00, 0x00, 0x02, 0x02, 0x01, 0x00, 0x02, 0x05, 0x05, 0x00, 0x03, 0x07, 0x01, 0x01
        /*0010*/ 	.byte	0x02, 0x03, 0x00, 0x00, 0x02, 0x06, 0x01, 0x00, 0x04, 0x0b, 0x08, 0x00, 0x09, 0x00, 0x00, 0x00
        /*0020*/ 	.byte	0x00, 0x00, 0x00, 0x00


//--------------------- .nv.info._Z18copy_async_examplePcS_ --------------------------
	.section	.nv.info._Z18copy_async_examplePcS_,"",@"SHT_CUDA_INFO"
	.sectionflags	@""
	.align	4


	//----- nvinfo : EIATTR_CUDA_API_VERSION
	.align		4
        /*0000*/ 	.byte	0x04, 0x37
        /*0002*/ 	.short	(.L_7 - .L_6)
.L_6:
        /*0004*/ 	.word	0x00000082


	//----- nvinfo : EIATTR_KPARAM_INFO
	.align		4
.L_7:
        /*0008*/ 	.byte	0x04, 0x17
        /*000a*/ 	.short	(.L_9 - .L_8)
.L_8:
        /*000c*/ 	.word	0x00000000
        /*0010*/ 	.short	0x0001
        /*0012*/ 	.short	0x0008
        /*0014*/ 	.byte	0x00, 0xf5, 0x21, 0x00


	//----- nvinfo : EIATTR_KPARAM_INFO
	.align		4
.L_9:
        /*0018*/ 	.byte	0x04, 0x17
        /*001a*/ 	.short	(.L_11 - .L_10)
.L_10:
        /*001c*/ 	.word	0x00000000
        /*0020*/ 	.short	0x0000
        /*0022*/ 	.short	0x0000
        /*0024*/ 	.byte	0x00, 0xf5, 0x21, 0x00


	//----- nvinfo : EIATTR_SPARSE_MMA_MASK
	.align		4
.L_11:
        /*0028*/ 	.byte	0x03, 0x50
        /*002a*/ 	.short	0x0000


	//----- nvinfo : EIATTR_MAXREG_COUNT
	.align		4
        /*002c*/ 	.byte	0x03, 0x1b
        /*002e*/ 	.short	0x00ff


	//----- nvinfo : EIATTR_MERCURY_ISA_VERSION
	.align		4
        /*0030*/ 	.byte	0x03, 0x5f
        /*0032*/ 	.short	0x0101


	//----- nvinfo : EIATTR_VRC_CTA_INIT_COUNT
	.align		4
        /*0034*/ 	.byte	0x02, 0x4a
	.zero		1
	.zero		1


	//----- nvinfo : EIATTR_EXIT_INSTR_OFFSETS
	.align		4
        /*0038*/ 	.byte	0x04, 0x1c
        /*003a*/ 	.short	(.L_13 - .L_12)


	//   ....[0]....
.L_12:
        /*003c*/ 	.word	0x000005e0


	//----- nvinfo : EIATTR_CBANK_PARAM_SIZE
	.align		4
.L_13:
        /*0040*/ 	.byte	0x03, 0x19
        /*0042*/ 	.short	0x0010


	//----- nvinfo : EIATTR_PARAM_CBANK
	.align		4
        /*0044*/ 	.byte	0x04, 0x0a
        /*0046*/ 	.short	(.L_15 - .L_14)
	.align		4
.L_14:
        /*0048*/ 	.word	index@(.nv.constant0._Z18copy_async_examplePcS_)
        /*004c*/ 	.short	0x0380
        /*004e*/ 	.short	0x0010


	//----- nvinfo : EIATTR_SW_WAR
	.align		4
.L_15:
        /*0050*/ 	.byte	0x04, 0x36
        /*0052*/ 	.short	(.L_17 - .L_16)
.L_16:
        /*0054*/ 	.word	0x00000008
.L_17:


//--------------------- .nv.callgraph             --------------------------
	.section	.nv.callgraph,"",@"SHT_CUDA_CALLGRAPH"
	.align	4
	.sectionentsize	8
	.align		4
        /*0000*/ 	.word	0x00000000
	.align		4
        /*0004*/ 	.word	0xffffffff
	.align		4
        /*0008*/ 	.word	0x00000000
	.align		4
        /*000c*/ 	.word	0xfffffffe
	.align		4
        /*0010*/ 	.word	0x00000000
	.align		4
        /*0014*/ 	.word	0xfffffffd
	.align		4
        /*0018*/ 	.word	0x00000000
	.align		4
        /*001c*/ 	.word	0xfffffffc


//--------------------- .text._Z18copy_async_examplePcS_ --------------------------
	.section	.text._Z18copy_async_examplePcS_,"ax",@progbits
	.align	128
        .global         _Z18copy_async_examplePcS_
        .type           _Z18copy_async_examplePcS_,@function
        .size           _Z18copy_async_examplePcS_,(.L_x_1 - _Z18copy_async_examplePcS_)
        .other          _Z18copy_async_examplePcS_,@"STO_CUDA_ENTRY STV_DEFAULT"
_Z18copy_async_examplePcS_:
.text._Z18copy_async_examplePcS_:
[----:B------:R-:W-:Y:S01]  /*0000*/  LDC R1, c[0x0][0x37c] ;  /* 0x0000df00ff017b82 */ /* 0x000fe20000000800 */
[----:B------:R-:W1:Y:S07]  /*0010*/  S2R R6, SR_TID.X ;  /* 0x0000000000067919 */ /* 0x000e6e0000002100 */
[----:B------:R-:W2:Y:S01]  /*0020*/  S2UR UR5, SR_CgaCtaId ;  /* 0x00000000000579c3 */ /* 0x000ea20000008800 */
[----:B------:R-:W3:Y:S01]  /*0030*/  LDCU.64 UR10, c[0x0][0x380] ;  /* 0x00007000ff0a77ac */ /* 0x000ee20008000a00 */
[----:B------:R-:W4:Y:S01]  /*0040*/  LDCU.64 UR8, c[0x0][0x358] ;  /* 0x00006b00ff0877ac */ /* 0x000f220008000a00 */
[----:B------:R-:W-:Y:S01]  /*0050*/  UMOV UR4, 0x400 ;  /* 0x0000040000047882 */ /* 0x000fe20000000000 */
[----:B------:R-:W5:Y:S01]  /*0060*/  LDCU UR6, c[0x0][0x360] ;  /* 0x00006c00ff0677ac */ /* 0x000f620008000800 */
[----:B--2---:R-:W-:-:S02]  /*0070*/  ULEA UR4, UR5, UR4, 0x18 ;  /* 0x0000000405047291 */ /* 0x004fc4000f8ec0ff */
[----:B-----5:R-:W-:Y:S01]  /*0080*/  USHF.L.U32 UR5, UR6, 0x4, URZ ;  /* 0x0000000406057899 */ /* 0x020fe200080006ff */
[----:B------:R-:W2:Y:S01]  /*0090*/  LDCU.64 UR6, c[0x0][0x388] ;  /* 0x00007100ff0677ac */ /* 0x000ea20008000a00 */
[----:B-1----:R-:W-:-:S05]  /*00a0*/  IMAD.SHL.U32 R6, R6, 0x10, RZ ;  /* 0x0000001006067824 */ /* 0x002fca00078e00ff */
[C---:B---3--:R-:W-:Y:S02]  /*00b0*/  IADD3 R2, P0, PT, R6.reuse, UR10, RZ ;  /* 0x0000000a06027c10 */ /* 0x048fe4000ff1e0ff */
[----:B------:R-:W-:-:S03]  /*00c0*/  IADD3 R0, PT, PT, R6, UR4, RZ ;  /* 0x0000000406007c10 */ /* 0x000fc6000fffe0ff */
[----:B------:R-:W-:Y:S01]  /*00d0*/  IMAD.X R3, RZ, RZ, UR11, P0 ;  /* 0x0000000bff037e24 */ /* 0x000fe200080e06ff */
[----:B------:R-:W-:Y:S02]  /*00e0*/  IADD3 R4, P0, PT, R2, UR5, RZ ;  /* 0x0000000502047c10 */ /* 0x000fe4000ff1e0ff */
[----:B------:R-:W-:Y:S02]  /*00f0*/  IADD3 R7, PT, PT, R0, UR5, RZ ;  /* 0x0000000500077c10 */ /* 0x000fe4000fffe0ff */
[----:B------:R-:W-:Y:S01]  /*0100*/  @!PT LDS RZ, [RZ] ;  /* 0x00000000fffff984 */ /* 0x000fe20000000800 */
[----:B------:R-:W-:Y:S01]  /*0110*/  @!PT LDS RZ, [RZ] ;  /* 0x00000000fffff984 */ /* 0x000fe20000000800 */
[----:B------:R-:W-:Y:S01]  /*0120*/  @!PT LDS RZ, [RZ] ;  /* 0x00000000fffff984 */ /* 0x000fe20000000800 */
[----:B----4-:R2:W-:Y:S01]  /*0130*/  LDGSTS.E.BYPASS.128 [R0], desc[UR8][R2.64] ;  /* 0x0000000002007fae */ /* 0x0105e2000b981808 */
[----:B------:R-:W-:-:S03]  /*0140*/  IMAD.X R5, RZ, RZ, R3, P0 ;  /* 0x000000ffff057224 */ /* 0x000fc600000e0603 */
[----:B------:R-:W0:Y:S01]  /*0150*/  LDGDEPBAR ;  /* 0x00000000000079af */ /* 0x000e220000000000 */
[----:B--2---:R-:W-:-:S05]  /*0160*/  IADD3 R2, P0, PT, R6, UR6, RZ ;  /* 0x0000000606027c10 */ /* 0x004fca000ff1e0ff */
[----:B------:R-:W-:Y:S01]  /*0170*/  IMAD.X R3, RZ, RZ, UR7, P0 ;  /* 0x00000007ff037e24 */ /* 0x000fe200080e06ff */
[----:B------:R-:W-:-:S04]  /*0180*/  DEPBAR.LE SB0, 0x0 ;  /* 0x000080000000791a */ /* 0x000fc80000000000 */
[----:B------:R1:W-:Y:S04]  /*0190*/  LDGSTS.E.BYPASS.128 [R7], desc[UR8][R4.64] ;  /* 0x0000000004077fae */ /* 0x0003e8000b981808 */
[----:B------:R-:W0:Y:S01]  /*01a0*/  LDGDEPBAR ;  /* 0x00000000000079af */ /* 0x000e220000000000 */
[----:B-1----:R-:W-:Y:S01]  /*01b0*/  IADD3 R4, P0, PT, R2, UR5, RZ ;  /* 0x0000000502047c10 */ /* 0x002fe2000ff1e0ff */
[----:B------:R-:W-:-:S04]  /*01c0*/  DEPBAR.LE SB0, 0x0 ;  /* 0x000080000000791a */ /* 0x000fc80000000000 */
[----:B------:R-:W1:Y:S04]  /*01d0*/  LDS.U8 R11, [R6+UR4] ;  /* 0x00000004060b7984 */ /* 0x000e680008000000 */
[----:B------:R-:W2:Y:S04]  /*01e0*/  LDS.U8 R13, [R6+UR4+0x1] ;  /* 0x00000104060d7984 */ /* 0x000ea80008000000 */
[----:B------:R-:W3:Y:S04]  /*01f0*/  LDS.U8 R15, [R6+UR4+0x2] ;  /* 0x00000204060f7984 */ /* 0x000ee80008000000 */
[----:B------:R-:W4:Y:S04]  /*0200*/  LDS.U8 R17, [R6+UR4+0x3] ;  /* 0x0000030406117984 */ /* 0x000f280008000000 */
[----:B------:R-:W5:Y:S04]  /*0210*/  LDS.U8 R19, [R6+UR4+0x4] ;  /* 0x0000040406137984 */ /* 0x000f680008000000 */
[----:B------:R-:W5:Y:S04]  /*0220*/  LDS.U8 R21, [R6+UR4+0x5] ;  /* 0x0000050406157984 */ /* 0x000f680008000000 */
[----:B------:R-:W5:Y:S04]  /*0230*/  LDS.U8 R23, [R6+UR4+0x6] ;  /* 0x0000060406177984 */ /* 0x000f680008000000 */
[----:B------:R-:W5:Y:S04]  /*0240*/  LDS.U8 R25, [R6+UR4+0x7] ;  /* 0x0000070406197984 */ /* 0x000f680008000000 */
[----:B------:R-:W5:Y:S04]  /*0250*/  LDS.U8 R27, [R6+UR4+0x9] ;  /* 0x00000904061b7984 */ /* 0x000f680008000000 */
[----:B------:R-:W5:Y:S04]  /*0260*/  LDS.U8 R5, [R6+UR4+0x8] ;  /* 0x0000080406057984 */ /* 0x000f680008000000 */
[----:B-1----:R-:W-:Y:S04]  /*0270*/  STG.E.U8 desc[UR8][R2.64], R11 ;  /* 0x0000000b02007986 */ /* 0x002fe8000c101108 */
[----:B--2---:R-:W-:Y:S04]  /*0280*/  STG.E.U8 desc[UR8][R2.64+0x1], R13 ;  /* 0x0000010d02007986 */ /* 0x004fe8000c101108 */
[----:B---3--:R-:W-:Y:S04]  /*0290*/  STG.E.U8 desc[UR8][R2.64+0x2], R15 ;  /* 0x0000020f02007986 */ /* 0x008fe8000c101108 */
[----:B----4-:R-:W-:Y:S04]  /*02a0*/  STG.E.U8 desc[UR8][R2.64+0x3], R17 ;  /* 0x0000031102007986 */ /* 0x010fe8000c101108 */
[----:B-----5:R-:W-:Y:S04]  /*02b0*/  STG.E.U8 desc[UR8][R2.64+0x4], R19 ;  /* 0x0000041302007986 */ /* 0x020fe8000c101108 */
[----:B------:R-:W1:Y:S04]  /*02c0*/  LDS.U8 R7, [R6+UR4+0xa] ;  /* 0x00000a0406077984 */ /* 0x000e680008000000 */
[----:B------:R-:W-:Y:S04]  /*02d0*/  STG.E.U8 desc[UR8][R2.64+0x5], R21 ;  /* 0x0000051502007986 */ /* 0x000fe8000c101108 */
[----:B------:R-:W-:Y:S04]  /*02e0*/  STG.E.U8 desc[UR8][R2.64+0x6], R23 ;  /* 0x0000061702007986 */ /* 0x000fe8000c101108 */
[----:B------:R-:W-:Y:S04]  /*02f0*/  STG.E.U8 desc[UR8][R2.64+0x7], R25 ;  /* 0x0000071902007986 */ /* 0x000fe8000c101108 */
[----:B------:R-:W2:Y:S04]  /*0300*/  LDS.U8 R9, [R6+UR4+0xb] ;  /* 0x00000b0406097984 */ /* 0x000ea80008000000 */
[----:B------:R-:W3:Y:S04]  /*0310*/  LDS.U8 R11, [R6+UR4+0xc] ;  /* 0x00000c04060b7984 */ /* 0x000ee80008000000 */
[----:B------:R-:W4:Y:S04]  /*0320*/  LDS.U8 R13, [R6+UR4+0xd] ;  /* 0x00000d04060d7984 */ /* 0x000f280008000000 */
[----:B------:R-:W5:Y:S04]  /*0330*/  LDS.U8 R15, [R6+UR4+0xe] ;  /* 0x00000e04060f7984 */ /* 0x000f680008000000 */
[----:B------:R-:W5:Y:S04]  /*0340*/  LDS.U8 R17, [R6+UR4+0xf] ;  /* 0x00000f0406117984 */ /* 0x000f680008000000 */
[----:B------:R-:W-:Y:S04]  /*0350*/  STG.E.U8 desc[UR8][R2.64+0x9], R27 ;  /* 0x0000091b02007986 */ /* 0x000fe8000c101108 */
[----:B------:R-:W5:Y:S04]  /*0360*/  LDS.U8 R19, [R0+UR5] ;  /* 0x0000000500137984 */ /* 0x000f680008000000 */
[----:B------:R-:W5:Y:S04]  /*0370*/  LDS.U8 R21, [R0+UR5+0x1] ;  /* 0x0000010500157984 */ /* 0x000f680008000000 */
        /* <DEDUP_REMOVED lines=14> */
[----:B------:R3:W-:Y:S04]  /*0460*/  STG.E.U8 desc[UR8][R2.64+0x8], R5 ;  /* 0x0000080502007986 */ /* 0x0007e8000c101108 */
[----:B-1----:R-:W-:Y:S04]  /*0470*/  STG.E.U8 desc[UR8][R2.64+0xa], R7 ;  /* 0x00000a0702007986 */ /* 0x002fe8000c101108 */
[----:B--2---:R-:W-:Y:S01]  /*0480*/  STG.E.U8 desc[UR8][R2.64+0xb], R9 ;  /* 0x00000b0902007986 */ /* 0x004fe2000c101108 */
[----:B---3--:R-:W-:-:S03]  /*0490*/  IADD3.X R5, PT, PT, RZ, R3, RZ, P0, !PT ;  /* 0x00000003ff057210 */ /* 0x008fc600007fe4ff */
[----:B------:R-:W-:Y:S04]  /*04a0*/  STG.E.U8 desc[UR8][R2.64+0xc], R11 ;  /* 0x00000c0b02007986 */ /* 0x000fe8000c101108 */
[----:B----4-:R-:W-:Y:S04]  /*04b0*/  STG.E.U8 desc[UR8][R2.64+0xd], R13 ;  /* 0x00000d0d02007986 */ /* 0x010fe8000c101108 */
[----:B-----5:R-:W-:Y:S04]  /*04c0*/  STG.E.U8 desc[UR8][R2.64+0xe], R15 ;  /* 0x00000e0f02007986 */ /* 0x020fe8000c101108 */
[----:B------:R-:W-:Y:S04]  /*04d0*/  STG.E.U8 desc[UR8][R2.64+0xf], R17 ;  /* 0x00000f1102007986 */ /* 0x000fe8000c101108 */
        /* <DEDUP_REMOVED lines=15> */
[----:B------:R-:W-:Y:S01]  /*05d0*/  STG.E.U8 desc[UR8][R4.64+0xf], R24 ;  /* 0x00000f1804007986 */ /* 0x000fe2000c101108 */
[----:B------:R-:W-:Y:S05]  /*05e0*/  EXIT ;  /* 0x000000000000794d */ /* 0x000fea0003800000 */
.L_x_0:
[----:B------:R-:W-:-:S00]  /*05f0*/  BRA `(.L_x_0) ;  /* 0xfffffffc00fc7947 */ /* 0x000fc0000383ffff */
[----:B------:R-:W-:-:S00]  /*0600*/  NOP ;  /* 0x0000000000007918 */ /* 0x000fc00000000000 */
[----:B------:R-:W-:-:S00]  /*0610*/  NOP ;  /* 0x0000000000007918 */ /* 0x000fc00000000000 */
[----:B------:R-:W-:-:S00]  /*0620*/  NOP ;  /* 0x0000000000007918 */ /* 0x000fc00000000000 */
[----:B------:R-:W-:-:S00]  /*0630*/  NOP ;  /* 0x0000000000007918 */ /* 0x000fc00000000000 */
[----:B------:R-:W-:-:S00]  /*0640*/  NOP ;  /* 0x0000000000007918 */ /* 0x000fc00000000000 */
[----:B------:R-:W-:-:S00]  /*0650*/  NOP ;  /* 0x0000000000007918 */ /* 0x000fc00000000000 */
[----:B------:R-:W-:-:S00]  /*0660*/  NOP ;  /* 0x0000000000007918 */ /* 0x000fc00000000000 */
[----:B------:R-:W-:-:S00]  /*0670*/  NOP ;  /* 0x0000000000007918 */ /* 0x000fc00000000000 */
.L_x_1:


//--------------------- .nv.shared._Z18copy_async_examplePcS_ --------------------------
	.section	.nv.shared._Z18copy_async_examplePcS_,"aw",@nobits
	.sectionflags	@""
.nv.shared._Z18copy_async_examplePcS_:
	.zero		1088


//--------------------- .nv.shared.reserved.0     --------------------------
	.section	.nv.shared.reserved.0,"aw",@nobits
	.weak		__nv_reservedSMEM_offset_0_alias
	.size		__nv_reservedSMEM_offset_0_alias, 0, 64
	.other		__nv_reservedSMEM_offset_0_alias,@"STO_CUDA_RESERVED_SHARED STV_DEFAULT"
__nv_reservedSMEM_offset_0_alias:
	.zero		0
	.zero		64


//--------------------- .nv.constant0._Z18copy_async_examplePcS_ --------------------------
	.section	.nv.constant0._Z18copy_async_examplePcS_,"a",@progbits
	.sectionflags	@""
	.align	4
.nv.constant0._Z18copy_async_examplePcS_:
	.zero		912


//--------------------- SYMBOLS --------------------------

	.type		.nv.reservedSmem.offset0,@object
	.size		.nv.reservedSmem.offset0,0x4
	.type		.nv.reservedSmem.cap,@object
	.size		.nv.reservedSmem.cap,0x4
